	.headerflags	@"EF_CUDA_TEXMODE_UNIFIED EF_CUDA_64BIT_ADDRESS EF_CUDA_ACCELERATORS EF_CUDA_SM90 EF_CUDA_VIRTUAL_SM(EF_CUDA_SM90)"
	.elftype	@"ET_EXEC"


//--------------------- .nv.info                  --------------------------
	.section	.nv.info,"",@"SHT_CUDA_INFO"
	.align	4


	//----- nvinfo : EIATTR_REGCOUNT
	.align		4
        /*0000*/ 	.byte	0x04, 0x2f
        /*0002*/ 	.short	(.L_1 - .L_0)
	.align		4
.L_0:
        /*0004*/ 	.word	index@(triton_poi_fused_cat_2)
        /*0008*/ 	.word	0x0000000e


	//----- nvinfo : EIATTR_MIN_STACK_SIZE
	.align		4
.L_1:
        /*000c*/ 	.byte	0x04, 0x12
        /*000e*/ 	.short	(.L_3 - .L_2)
	.align		4
.L_2:
        /*0010*/ 	.word	index@(triton_poi_fused_cat_2)
        /*0014*/ 	.word	0x00000000


	//----- nvinfo : EIATTR_FRAME_SIZE
	.align		4
.L_3:
        /*0018*/ 	.byte	0x04, 0x11
        /*001a*/ 	.short	(.L_5 - .L_4)
	.align		4
.L_4:
        /*001c*/ 	.word	index@(triton_poi_fused_cat_2)
        /*0020*/ 	.word	0x00000000


	//----- nvinfo : EIATTR_MIN_STACK_SIZE
	.align		4
.L_5:
        /*0024*/ 	.byte	0x04, 0x12
        /*0026*/ 	.short	(.L_7 - .L_6)
	.align		4
.L_6:
        /*0028*/ 	.word	index@(triton_poi_fused_cat_2)
        /*002c*/ 	.word	0x00000000
.L_7:


//--------------------- .nv.info.triton_poi_fused_cat_2 --------------------------
	.section	.nv.info.triton_poi_fused_cat_2,"",@"SHT_CUDA_INFO"
	.sectionflags	@""
	.align	4


	//----- nvinfo : EIATTR_CUDA_API_VERSION
	.align		4
        /*0000*/ 	.byte	0x04, 0x37
        /*0002*/ 	.short	(.L_9 - .L_8)
.L_8:
        /*0004*/ 	.word	0x0000007c


	//----- nvinfo : EIATTR_KPARAM_INFO
	.align		4
.L_9:
        /*0008*/ 	.byte	0x04, 0x17
        /*000a*/ 	.short	(.L_11 - .L_10)
.L_10:
        /*000c*/ 	.word	0x00000000
        /*0010*/ 	.short	0x0003
        /*0012*/ 	.short	0x0018
        /*0014*/ 	.byte	0x00, 0xf0, 0x11, 0x00


	//----- nvinfo : EIATTR_KPARAM_INFO
	.align		4
.L_11:
        /*0018*/ 	.byte	0x04, 0x17
        /*001a*/ 	.short	(.L_13 - .L_12)
.L_12:
        /*001c*/ 	.word	0x00000000
        /*0020*/ 	.short	0x0002
        /*0022*/ 	.short	0x0010
        /*0024*/ 	.byte	0x00, 0xf4, 0x21, 0x00


	//----- nvinfo : EIATTR_KPARAM_INFO
	.align		4
.L_13:
        /*0028*/ 	.byte	0x04, 0x17
        /*002a*/ 	.short	(.L_15 - .L_14)
.L_14:
        /*002c*/ 	.word	0x00000000
        /*0030*/ 	.short	0x0001
        /*0032*/ 	.short	0x0008
        /*0034*/ 	.byte	0x00, 0xf4, 0x21, 0x00


	//----- nvinfo : EIATTR_KPARAM_INFO
	.align		4
.L_15:
        /*0038*/ 	.byte	0x04, 0x17
        /*003a*/ 	.short	(.L_17 - .L_16)
.L_16:
        /*003c*/ 	.word	0x00000000
        /*0040*/ 	.short	0x0000
        /*0042*/ 	.short	0x0000
        /*0044*/ 	.byte	0x00, 0xf4, 0x21, 0x00


	//----- nvinfo : EIATTR_SPARSE_MMA_MASK
	.align		4
.L_17:
        /*0048*/ 	.byte	0x03, 0x50
        /*004a*/ 	.short	0x0000


	//----- nvinfo : EIATTR_MAXREG_COUNT
	.align		4
        /*004c*/ 	.byte	0x03, 0x1b
        /*004e*/ 	.short	0x00ff


	//----- nvinfo : EIATTR_EXIT_INSTR_OFFSETS
	.align		4
        /*0050*/ 	.byte	0x04, 0x1c
        /*0052*/ 	.short	(.L_19 - .L_18)


	//   ....[0]....
.L_18:
        /*0054*/ 	.word	0x00000310


	//   ....[1]....
        /*0058*/ 	.word	0x00000330


	//----- nvinfo : EIATTR_REQNTID
	.align		4
.L_19:
        /*005c*/ 	.byte	0x04, 0x10
        /*005e*/ 	.short	(.L_21 - .L_20)
.L_20:
        /*0060*/ 	.word	0x00000080
        /*0064*/ 	.word	0x00000001
        /*0068*/ 	.word	0x00000001


	//----- nvinfo : EIATTR_CBANK_PARAM_SIZE
	.align		4
.L_21:
        /*006c*/ 	.byte	0x03, 0x19
        /*006e*/ 	.short	0x001c


	//----- nvinfo : EIATTR_PARAM_CBANK
	.align		4
        /*0070*/ 	.byte	0x04, 0x0a
        /*0072*/ 	.short	(.L_23 - .L_22)
	.align		4
.L_22:
        /*0074*/ 	.word	index@(.nv.constant0.triton_poi_fused_cat_2)
        /*0078*/ 	.short	0x0210
        /*007a*/ 	.short	0x001c


	//----- nvinfo : EIATTR_SW_WAR
	.align		4
.L_23:
        /*007c*/ 	.byte	0x04, 0x36
        /*007e*/ 	.short	(.L_25 - .L_24)
.L_24:
        /*0080*/ 	.word	0x00000008
.L_25:


//--------------------- .nv.callgraph             --------------------------
	.section	.nv.callgraph,"",@"SHT_CUDA_CALLGRAPH"
	.align	4
	.sectionentsize	8
	.align		4
        /*0000*/ 	.word	0x00000000
	.align		4
        /*0004*/ 	.word	0xffffffff
	.align		4
        /*0008*/ 	.word	0x00000000
	.align		4
        /*000c*/ 	.word	0xfffffffe
	.align		4
        /*0010*/ 	.word	0x00000000
	.align		4
        /*0014*/ 	.word	0xfffffffd
	.align		4
        /*0018*/ 	.word	0x00000000
	.align		4
        /*001c*/ 	.word	0xfffffffc


//--------------------- .text.triton_poi_fused_cat_2 --------------------------
	.section	.text.triton_poi_fused_cat_2,"ax",@progbits
	.align	128
        .global         triton_poi_fused_cat_2
        .type           triton_poi_fused_cat_2,@function
        .size           triton_poi_fused_cat_2,(.L_x_1 - triton_poi_fused_cat_2)
        .other          triton_poi_fused_cat_2,@"STO_CUDA_ENTRY STV_DEFAULT"
triton_poi_fused_cat_2:
.text.triton_poi_fused_cat_2:
[----:B------:R-:W0:Y:S02]  /*0000*/  LDC R1, c[0x0][0x28] ;  /* 0x00000a00ff017b82 */ /* 0x000e240000000800 */
[----:B------:R-:W1:Y:S01]  /*0010*/  S2R R0, SR_TID.X ;  /* 0x0000000000007919 */ /* 0x000e620000002100 */
[----:B------:R-:W2:Y:S01]  /*0020*/  LDC.64 R4, c[0x0][0x210] ;  /* 0x00008400ff047b82 */ /* 0x000ea20000000a00 */
[----:B------:R-:W-:Y:S01]  /*0030*/  ULDC.64 UR4, c[0x0][0x208] ;  /* 0x0000820000047ab9 */ /* 0x000fe20000000a00 */
[----:B------:R-:W-:Y:S01]  /*0040*/  ULDC.64 UR6, c[0x0][0x218] ;  /* 0x0000860000067ab9 */ /* 0x000fe20000000a00 */
[----:B------:R-:W3:Y:S01]  /*0050*/  S2R R3, SR_CTAID.X ;  /* 0x0000000000037919 */ /* 0x000ee20000002500 */
[----:B-1----:R-:W-:-:S05]  /*0060*/  IMAD.SHL.U32 R0, R0, 0x2, RZ ;  /* 0x0000000200007824 */ /* 0x002fca00078e00ff */
[----:B------:R-:W-:-:S05]  /*0070*/  LOP3.LUT R0, R0, 0xfe, RZ, 0xc0, !PT ;  /* 0x000000fe00007812 */ /* 0x000fca00078ec0ff */
[----:B---3--:R-:W-:-:S05]  /*0080*/  IMAD R0, R3, 0x100, R0 ;  /* 0x0000010003007824 */ /* 0x008fca00078e0200 */
[----:B------:R-:W-:-:S04]  /*0090*/  SHF.R.S32.HI R3, RZ, 0x1f, R0 ;  /* 0x0000001fff037819 */ /* 0x000fc80000011400 */
[CC--:B------:R-:W-:Y:S02]  /*00a0*/  LEA.HI R6, R3.reuse, R0.reuse, RZ, 0x4 ;  /* 0x0000000003067211 */ /* 0x0c0fe400078f20ff */
[----:B------:R-:W-:Y:S02]  /*00b0*/  LEA.HI R3, R3, R0, RZ, 0x6 ;  /* 0x0000000003037211 */ /* 0x000fe400078f30ff */
[----:B------:R-:W-:Y:S02]  /*00c0*/  SHF.R.S32.HI R2, RZ, 0x4, R6 ;  /* 0x00000004ff027819 */ /* 0x000fe40000011406 */
[----:B------:R-:W-:Y:S02]  /*00d0*/  LOP3.LUT R9, R6, 0xfffffff0, RZ, 0xc0, !PT ;  /* 0xfffffff006097812 */ /* 0x000fe400078ec0ff */
[----:B------:R-:W-:-:S03]  /*00e0*/  LEA.HI R7, R2, R2, RZ, 0x2 ;  /* 0x0000000202077211 */ /* 0x000fc600078f10ff */
[----:B------:R-:W-:Y:S01]  /*00f0*/  IMAD.IADD R9, R0, 0x1, -R9 ;  /* 0x0000000100097824 */ /* 0x000fe200078e0a09 */
[----:B------:R-:W-:-:S05]  /*0100*/  LOP3.LUT R7, R7, 0xfffffffc, RZ, 0xc0, !PT ;  /* 0xfffffffc07077812 */ /* 0x000fca00078ec0ff */
[----:B------:R-:W-:Y:S01]  /*0110*/  IMAD.IADD R7, R2, 0x1, -R7 ;  /* 0x0000000102077824 */ /* 0x000fe200078e0a07 */
[----:B------:R-:W-:Y:S02]  /*0120*/  SHF.R.S32.HI R2, RZ, 0x6, R3 ;  /* 0x00000006ff027819 */ /* 0x000fe40000011403 */
[----:B------:R-:W-:Y:S01]  /*0130*/  LOP3.LUT R3, R3, 0xffffffc0, RZ, 0xc0, !PT ;  /* 0xffffffc003037812 */ /* 0x000fe200078ec0ff */
[C---:B------:R-:W-:Y:S01]  /*0140*/  IMAD.SHL.U32 R6, R7.reuse, 0x10, RZ ;  /* 0x0000001007067824 */ /* 0x040fe200078e00ff */
[----:B------:R-:W-:Y:S01]  /*0150*/  ISETP.GE.AND P1, PT, R7, 0x2, PT ;  /* 0x000000020700780c */ /* 0x000fe20003f26270 */
[----:B------:R-:W-:-:S03]  /*0160*/  IMAD.SHL.U32 R8, R2, 0x20, RZ ;  /* 0x0000002002087824 */ /* 0x000fc600078e00ff */
[----:B------:R-:W-:Y:S02]  /*0170*/  ISETP.LT.AND P3, PT, R0, 0x100, !P1 ;  /* 0x000001000000780c */ /* 0x000fe40004f61270 */
[----:B------:R-:W-:-:S05]  /*0180*/  IADD3 R3, R8, R0, -R3 ;  /* 0x0000000008037210 */ /* 0x000fca0007ffe803 */
[----:B--2---:R-:W-:Y:S01]  /*0190*/  IMAD.WIDE R4, R3, 0x4, R4 ;  /* 0x0000000403047825 */ /* 0x004fe200078e0204 */
[----:B------:R-:W-:Y:S02]  /*01a0*/  CS2R R2, SRZ ;  /* 0x0000000000027805 */ /* 0x000fe4000001ff00 */
[----:B------:R-:W-:Y:S02]  /*01b0*/  ISETP.GE.AND P0, PT, R0, 0x100, PT ;  /* 0x000001000000780c */ /* 0x000fe40003f06270 */
[--C-:B------:R-:W-:Y:S02]  /*01c0*/  SHF.R.S32.HI R11, RZ, 0x1f, R8.reuse ;  /* 0x0000001fff0b7819 */ /* 0x100fe40000011408 */
[----:B------:R1:W2:Y:S01]  /*01d0*/  @P3 LDG.E.64 R2, desc[UR4][R4.64] ;  /* 0x0000000404023981 */ /* 0x0002a2000c1e1b00 */
[----:B------:R-:W-:Y:S02]  /*01e0*/  IADD3 R8, P4, P5, R6, R9, R8 ;  /* 0x0000000906087210 */ /* 0x000fe40007d9e008 */
[----:B------:R-:W-:-:S02]  /*01f0*/  SHF.R.S32.HI R9, RZ, 0x1f, R9 ;  /* 0x0000001fff097819 */ /* 0x000fc40000011409 */
[----:B------:R-:W-:Y:S02]  /*0200*/  SHF.R.S32.HI R6, RZ, 0x1f, R6 ;  /* 0x0000001fff067819 */ /* 0x000fe40000011406 */
[----:B------:R-:W-:Y:S02]  /*0210*/  ISETP.GT.AND P2, PT, R7, 0x1, !P0 ;  /* 0x000000010700780c */ /* 0x000fe40004744270 */
[----:B------:R-:W-:Y:S02]  /*0220*/  IADD3.X R9, R6, R9, R11, P4, P5 ;  /* 0x0000000906097210 */ /* 0x000fe400027ea40b */
[----:B------:R-:W-:Y:S02]  /*0230*/  CS2R R10, SRZ ;  /* 0x00000000000a7805 */ /* 0x000fe4000001ff00 */
[C---:B------:R-:W-:Y:S01]  /*0240*/  LEA R6, P4, R8.reuse, UR6, 0x2 ;  /* 0x0000000608067c11 */ /* 0x040fe2000f8810ff */
[----:B-1----:R-:W1:Y:S03]  /*0250*/  LDC.64 R4, c[0x0][0x220] ;  /* 0x00008800ff047b82 */ /* 0x002e660000000a00 */
[----:B------:R-:W-:-:S05]  /*0260*/  LEA.HI.X R7, R8, UR7, R9, 0x2, P4 ;  /* 0x0000000708077c11 */ /* 0x000fca000a0f1409 */
[----:B------:R-:W3:Y:S01]  /*0270*/  @P2 LDG.E.64 R10, desc[UR4][R6.64+-0x80] ;  /* 0xffff8004060a2981 */ /* 0x000ee2000c1e1b00 */
[----:B--2---:R-:W-:Y:S02]  /*0280*/  SEL R8, R2, RZ, P3 ;  /* 0x000000ff02087207 */ /* 0x004fe40001800000 */
[----:B------:R-:W-:Y:S01]  /*0290*/  SEL R9, R3, RZ, P3 ;  /* 0x000000ff03097207 */ /* 0x000fe20001800000 */
[----:B-1----:R-:W-:Y:S01]  /*02a0*/  IMAD.WIDE R2, R0, 0x4, R4 ;  /* 0x0000000400027825 */ /* 0x002fe200078e0204 */
[----:B------:R-:W-:Y:S02]  /*02b0*/  FSETP.GT.AND P3, PT, R8, RZ, PT ;  /* 0x000000ff0800720b */ /* 0x000fe40003f64000 */
[----:B------:R-:W-:-:S11]  /*02c0*/  FSETP.GT.AND P4, PT, R9, RZ, PT ;  /* 0x000000ff0900720b */ /* 0x000fd60003f84000 */
[----:B------:R-:W-:Y:S02]  /*02d0*/  @!P3 FMUL R8, R8, 0.10000000149011611938 ;  /* 0x3dcccccd0808b820 */ /* 0x000fe40000400000 */
[----:B------:R-:W-:Y:S01]  /*02e0*/  @!P4 FMUL R9, R9, 0.10000000149011611938 ;  /* 0x3dcccccd0909c820 */ /* 0x000fe20000400000 */
[----:B---3--:R-:W-:Y:S02]  /*02f0*/  @P1 SEL R8, R10, RZ, P2 ;  /* 0x000000ff0a081207 */ /* 0x008fe40001000000 */
[----:B------:R-:W-:Y:S01]  /*0300*/  @P1 SEL R9, R11, RZ, P2 ;  /* 0x000000ff0b091207 */ /* 0x000fe20001000000 */
[----:B------:R-:W-:Y:S06]  /*0310*/  @P0 EXIT ;  /* 0x000000000000094d */ /* 0x000fec0003800000 */
[----:B------:R-:W-:Y:S01]  /*0320*/  STG.E.64 desc[UR4][R2.64], R8 ;  /* 0x0000000802007986 */ /* 0x000fe2000c101b04 */
[----:B------:R-:W-:Y:S05]  /*0330*/  EXIT ;  /* 0x000000000000794d */ /* 0x000fea0003800000 */
.L_x_0:
[----:B------:R-:W-:-:S00]  /*0340*/  BRA `(.L_x_0) ;  /* 0xfffffffc00fc7947 */ /* 0x000fc0000383ffff */
[----:B------:R-:W-:-:S00]  /*0350*/  NOP ;  /* 0x0000000000007918 */ /* 0x000fc00000000000 */
        /* <DEDUP_REMOVED lines=10> */
.L_x_1:


//--------------------- .nv.constant0.triton_poi_fused_cat_2 --------------------------
	.section	.nv.constant0.triton_poi_fused_cat_2,"a",@progbits
	.sectionflags	@""
	.align	4
.nv.constant0.triton_poi_fused_cat_2:
	.zero		556
